	.headerflags	@"EF_CUDA_TEXMODE_UNIFIED EF_CUDA_64BIT_ADDRESS EF_CUDA_ACCELERATORS EF_CUDA_SM90 EF_CUDA_VIRTUAL_SM(EF_CUDA_SM90)"
	.elftype	@"ET_EXEC"


//--------------------- .nv.info                  --------------------------
	.section	.nv.info,"",@"SHT_CUDA_INFO"
	.align	4


	//----- nvinfo : EIATTR_REGCOUNT
	.align		4
        /*0000*/ 	.byte	0x04, 0x2f
        /*0002*/ 	.short	(.L_3 - .L_2)
	.align		4
.L_2:
        /*0004*/ 	.word	index@(triton_poi_fused__native_batch_norm_legit_no_training_add_19)
        /*0008*/ 	.word	0x00000013


	//----- nvinfo : EIATTR_MIN_STACK_SIZE
	.align		4
.L_3:
        /*000c*/ 	.byte	0x04, 0x12
        /*000e*/ 	.short	(.L_5 - .L_4)
	.align		4
.L_4:
        /*0010*/ 	.word	index@(triton_poi_fused__native_batch_norm_legit_no_training_add_19)
        /*0014*/ 	.word	0x00000000


	//----- nvinfo : EIATTR_FRAME_SIZE
	.align		4
.L_5:
        /*0018*/ 	.byte	0x04, 0x11
        /*001a*/ 	.short	(.L_7 - .L_6)
	.align		4
.L_6:
        /*001c*/ 	.word	index@(triton_poi_fused__native_batch_norm_legit_no_training_add_19)
        /*0020*/ 	.word	0x00000000


	//----- nvinfo : EIATTR_MIN_STACK_SIZE
	.align		4
.L_7:
        /*0024*/ 	.byte	0x04, 0x12
        /*0026*/ 	.short	(.L_9 - .L_8)
	.align		4
.L_8:
        /*0028*/ 	.word	index@(triton_poi_fused__native_batch_norm_legit_no_training_add_19)
        /*002c*/ 	.word	0x00000000
.L_9:


//--------------------- .nv.info.triton_poi_fused__native_batch_norm_legit_no_training_add_19 --------------------------
	.section	.nv.info.triton_poi_fused__native_batch_norm_legit_no_training_add_19,"",@"SHT_CUDA_INFO"
	.sectionflags	@""
	.align	4


	//----- nvinfo : EIATTR_CUDA_API_VERSION
	.align		4
        /*0000*/ 	.byte	0x04, 0x37
        /*0002*/ 	.short	(.L_11 - .L_10)
.L_10:
        /*0004*/ 	.word	0x0000007c


	//----- nvinfo : EIATTR_KPARAM_INFO
	.align		4
.L_11:
        /*0008*/ 	.byte	0x04, 0x17
        /*000a*/ 	.short	(.L_13 - .L_12)
.L_12:
        /*000c*/ 	.word	0x00000000
        /*0010*/ 	.short	0x0007
        /*0012*/ 	.short	0x0038
        /*0014*/ 	.byte	0x00, 0xf0, 0x11, 0x00


	//----- nvinfo : EIATTR_KPARAM_INFO
	.align		4
.L_13:
        /*0018*/ 	.byte	0x04, 0x17
        /*001a*/ 	.short	(.L_15 - .L_14)
.L_14:
        /*001c*/ 	.word	0x00000000
        /*0020*/ 	.short	0x0006
        /*0022*/ 	.short	0x0030
        /*0024*/ 	.byte	0x00, 0xf4, 0x21, 0x00


	//----- nvinfo : EIATTR_KPARAM_INFO
	.align		4
.L_15:
        /*0028*/ 	.byte	0x04, 0x17
        /*002a*/ 	.short	(.L_17 - .L_16)
.L_16:
        /*002c*/ 	.word	0x00000000
        /*0030*/ 	.short	0x0005
        /*0032*/ 	.short	0x0028
        /*0034*/ 	.byte	0x00, 0xf4, 0x21, 0x00


	//----- nvinfo : EIATTR_KPARAM_INFO
	.align		4
.L_17:
        /*0038*/ 	.byte	0x04, 0x17
        /*003a*/ 	.short	(.L_19 - .L_18)
.L_18:
        /*003c*/ 	.word	0x00000000
        /*0040*/ 	.short	0x0004
        /*0042*/ 	.short	0x0020
        /*0044*/ 	.byte	0x00, 0xf4, 0x21, 0x00


	//----- nvinfo : EIATTR_KPARAM_INFO
	.align		4
.L_19:
        /*0048*/ 	.byte	0x04, 0x17
        /*004a*/ 	.short	(.L_21 - .L_20)
.L_20:
        /*004c*/ 	.word	0x00000000
        /*0050*/ 	.short	0x0003
        /*0052*/ 	.short	0x0018
        /*0054*/ 	.byte	0x00, 0xf4, 0x21, 0x00


	//----- nvinfo : EIATTR_KPARAM_INFO
	.align		4
.L_21:
        /*0058*/ 	.byte	0x04, 0x17
        /*005a*/ 	.short	(.L_23 - .L_22)
.L_22:
        /*005c*/ 	.word	0x00000000
        /*0060*/ 	.short	0x0002
        /*0062*/ 	.short	0x0010
        /*0064*/ 	.byte	0x00, 0xf4, 0x21, 0x00


	//----- nvinfo : EIATTR_KPARAM_INFO
	.align		4
.L_23:
        /*0068*/ 	.byte	0x04, 0x17
        /*006a*/ 	.short	(.L_25 - .L_24)
.L_24:
        /*006c*/ 	.word	0x00000000
        /*0070*/ 	.short	0x0001
        /*0072*/ 	.short	0x0008
        /*0074*/ 	.byte	0x00, 0xf4, 0x21, 0x00


	//----- nvinfo : EIATTR_KPARAM_INFO
	.align		4
.L_25:
        /*0078*/ 	.byte	0x04, 0x17
        /*007a*/ 	.short	(.L_27 - .L_26)
.L_26:
        /*007c*/ 	.word	0x00000000
        /*0080*/ 	.short	0x0000
        /*0082*/ 	.short	0x0000
        /*0084*/ 	.byte	0x00, 0xf4, 0x21, 0x00


	//----- nvinfo : EIATTR_SPARSE_MMA_MASK
	.align		4
.L_27:
        /*0088*/ 	.byte	0x03, 0x50
        /*008a*/ 	.short	0x0000


	//----- nvinfo : EIATTR_MAXREG_COUNT
	.align		4
        /*008c*/ 	.byte	0x03, 0x1b
        /*008e*/ 	.short	0x00ff


	//----- nvinfo : EIATTR_EXIT_INSTR_OFFSETS
	.align		4
        /*0090*/ 	.byte	0x04, 0x1c
        /*0092*/ 	.short	(.L_29 - .L_28)


	//   ....[0]....
.L_28:
        /*0094*/ 	.word	0x000002f0


	//----- nvinfo : EIATTR_REQNTID
	.align		4
.L_29:
        /*0098*/ 	.byte	0x04, 0x10
        /*009a*/ 	.short	(.L_31 - .L_30)
.L_30:
        /*009c*/ 	.word	0x00000080
        /*00a0*/ 	.word	0x00000001
        /*00a4*/ 	.word	0x00000001


	//----- nvinfo : EIATTR_CBANK_PARAM_SIZE
	.align		4
.L_31:
        /*00a8*/ 	.byte	0x03, 0x19
        /*00aa*/ 	.short	0x003c


	//----- nvinfo : EIATTR_PARAM_CBANK
	.align		4
        /*00ac*/ 	.byte	0x04, 0x0a
        /*00ae*/ 	.short	(.L_33 - .L_32)
	.align		4
.L_32:
        /*00b0*/ 	.word	index@(.nv.constant0.triton_poi_fused__native_batch_norm_legit_no_training_add_19)
        /*00b4*/ 	.short	0x0210
        /*00b6*/ 	.short	0x003c


	//----- nvinfo : EIATTR_SW_WAR
	.align		4
.L_33:
        /*00b8*/ 	.byte	0x04, 0x36
        /*00ba*/ 	.short	(.L_35 - .L_34)
.L_34:
        /*00bc*/ 	.word	0x00000008
.L_35:


//--------------------- .nv.callgraph             --------------------------
	.section	.nv.callgraph,"",@"SHT_CUDA_CALLGRAPH"
	.align	4
	.sectionentsize	8
	.align		4
        /*0000*/ 	.word	0x00000000
	.align		4
        /*0004*/ 	.word	0xffffffff
	.align		4
        /*0008*/ 	.word	0x00000000
	.align		4
        /*000c*/ 	.word	0xfffffffe
	.align		4
        /*0010*/ 	.word	0x00000000
	.align		4
        /*0014*/ 	.word	0xfffffffd
	.align		4
        /*0018*/ 	.word	0x00000000
	.align		4
        /*001c*/ 	.word	0xfffffffc


//--------------------- .nv.constant4             --------------------------
	.section	.nv.constant4,"a",@progbits
	.align	8
	.align		8
.nv.constant4:
        /*0000*/ 	.dword	_$_str
	.align		8
        /*0008*/ 	.dword	_$_str_$_2


//--------------------- .text.triton_poi_fused__native_batch_norm_legit_no_training_add_19 --------------------------
	.section	.text.triton_poi_fused__native_batch_norm_legit_no_training_add_19,"ax",@progbits
	.align	128
        .global         triton_poi_fused__native_batch_norm_legit_no_training_add_19
        .type           triton_poi_fused__native_batch_norm_legit_no_training_add_19,@function
        .size           triton_poi_fused__native_batch_norm_legit_no_training_add_19,(.L_x_1 - triton_poi_fused__native_batch_norm_legit_no_training_add_19)
        .other          triton_poi_fused__native_batch_norm_legit_no_training_add_19,@"STO_CUDA_ENTRY STV_DEFAULT"
triton_poi_fused__native_batch_norm_legit_no_training_add_19:
.text.triton_poi_fused__native_batch_norm_legit_no_training_add_19:
[----:B------:R-:W-:Y:S01]  /*0000*/  LDC R1, c[0x0][0x28] ;  /* 0x00000a00ff017b82 */ /* 0x000fe20000000800 */
[----:B------:R-:W1:Y:S07]  /*0010*/  S2R R0, SR_TID.X ;  /* 0x0000000000007919 */ /* 0x000e6e0000002100 */
[----:B------:R-:W2:Y:S01]  /*0020*/  LDC.64 R8, c[0x0][0x228] ;  /* 0x00008a00ff087b82 */ /* 0x000ea20000000a00 */
[----:B------:R-:W-:Y:S01]  /*0030*/  ULDC.64 UR4, c[0x0][0x208] ;  /* 0x0000820000047ab9 */ /* 0x000fe20000000a00 */
[----:B------:R-:W3:Y:S06]  /*0040*/  S2R R3, SR_CTAID.X ;  /* 0x0000000000037919 */ /* 0x000eec0000002500 */
[----:B------:R-:W4:Y:S08]  /*0050*/  LDC.64 R6, c[0x0][0x220] ;  /* 0x00008800ff067b82 */ /* 0x000f300000000a00 */
[----:B------:R-:W5:Y:S08]  /*0060*/  LDC.64 R4, c[0x0][0x218] ;  /* 0x00008600ff047b82 */ /* 0x000f700000000a00 */
[----:B------:R-:W5:Y:S01]  /*0070*/  LDC.64 R10, c[0x0][0x230] ;  /* 0x00008c00ff0a7b82 */ /* 0x000f620000000a00 */
[----:B-1----:R-:W-:-:S07]  /*0080*/  LOP3.LUT R0, R0, 0x7f, RZ, 0xc0, !PT ;  /* 0x0000007f00007812 */ /* 0x002fce00078ec0ff */
[----:B------:R-:W1:Y:S01]  /*0090*/  LDC.64 R12, c[0x0][0x238] ;  /* 0x00008e00ff0c7b82 */ /* 0x000e620000000a00 */
[----:B---3--:R-:W-:Y:S02]  /*00a0*/  SHF.R.S32.HI R2, RZ, 0x18, R3 ;  /* 0x00000018ff027819 */ /* 0x008fe40000011403 */
[----:B------:R-:W-:Y:S02]  /*00b0*/  LEA R0, R3, R0, 0x7 ;  /* 0x0000000003007211 */ /* 0x000fe400078e38ff */
[----:B------:R-:W-:-:S04]  /*00c0*/  SGXT R3, R2, 0x1 ;  /* 0x000000010203781a */ /* 0x000fc80000000200 */
[----:B------:R-:W-:-:S04]  /*00d0*/  LEA.HI R3, R3, R0, RZ, 0x6 ;  /* 0x0000000003037211 */ /* 0x000fc800078f30ff */
[----:B------:R-:W-:-:S04]  /*00e0*/  LOP3.LUT R3, R3, 0xffffffc0, RZ, 0xc0, !PT ;  /* 0xffffffc003037812 */ /* 0x000fc800078ec0ff */
[----:B------:R-:W-:Y:S02]  /*00f0*/  IADD3 R15, R0, -R3, RZ ;  /* 0x80000003000f7210 */ /* 0x000fe40007ffe0ff */
[----:B------:R-:W3:Y:S03]  /*0100*/  LDC.64 R2, c[0x0][0x210] ;  /* 0x00008400ff027b82 */ /* 0x000ee60000000a00 */
[----:B--2---:R-:W-:-:S05]  /*0110*/  IMAD.WIDE R8, R15, 0x4, R8 ;  /* 0x000000040f087825 */ /* 0x004fca00078e0208 */
[----:B------:R1:W2:Y:S01]  /*0120*/  LDG.E.EL R16, desc[UR4][R8.64] ;  /* 0x0000000408107981 */ /* 0x0002a2000c2e1900 */
[----:B----4-:R-:W-:-:S04]  /*0130*/  IMAD.WIDE R6, R15, 0x4, R6 ;  /* 0x000000040f067825 */ /* 0x010fc800078e0206 */
[C---:B-----5:R-:W-:Y:S02]  /*0140*/  IMAD.WIDE R4, R0.reuse, 0x4, R4 ;  /* 0x0000000400047825 */ /* 0x060fe400078e0204 */
[----:B------:R4:W5:Y:S02]  /*0150*/  LDG.E.EL R7, desc[UR4][R6.64] ;  /* 0x0000000406077981 */ /* 0x000964000c2e1900 */
[C---:B0-----:R-:W-:Y:S02]  /*0160*/  IMAD.WIDE R10, R15.reuse, 0x4, R10 ;  /* 0x000000040f0a7825 */ /* 0x041fe400078e020a */
[----:B------:R0:W5:Y:S02]  /*0170*/  LDG.E R14, desc[UR4][R4.64] ;  /* 0x00000004040e7981 */ /* 0x000164000c1e1900 */
[----:B-1----:R-:W-:Y:S02]  /*0180*/  IMAD.WIDE R8, R15, 0x4, R12 ;  /* 0x000000040f087825 */ /* 0x002fe400078e020c */
[----:B------:R-:W5:Y:S02]  /*0190*/  LDG.E.EL R10, desc[UR4][R10.64] ;  /* 0x000000040a0a7981 */ /* 0x000f64000c2e1900 */
[----:B---3--:R-:W-:-:S02]  /*01a0*/  IMAD.WIDE R2, R0, 0x4, R2 ;  /* 0x0000000400027825 */ /* 0x008fc400078e0202 */
[----:B------:R-:W3:Y:S01]  /*01b0*/  LDG.E.EL R9, desc[UR4][R8.64] ;  /* 0x0000000408097981 */ /* 0x000ee2000c2e1900 */
[----:B----4-:R-:W-:Y:S01]  /*01c0*/  HFMA2.MMA R6, -RZ, RZ, 1.625, 0 ;  /* 0x3e800000ff067435 */ /* 0x010fe200000001ff */
[----:B0-----:R-:W0:Y:S02]  /*01d0*/  LDC.64 R4, c[0x0][0x240] ;  /* 0x00009000ff047b82 */ /* 0x001e240000000a00 */
[----:B------:R0:W4:Y:S02]  /*01e0*/  LDG.E R12, desc[UR4][R2.64] ;  /* 0x00000004020c7981 */ /* 0x000124000c1e1900 */
[----:B0-----:R-:W-:-:S04]  /*01f0*/  IMAD.WIDE R2, R0, 0x4, R4 ;  /* 0x0000000400027825 */ /* 0x001fc800078e0204 */
[----:B--2---:R-:W-:-:S04]  /*0200*/  FADD R16, R16, 9.9999997473787516356e-06 ;  /* 0x3727c5ac10107421 */ /* 0x004fc80000000000 */
[----:B------:R-:W0:Y:S02]  /*0210*/  MUFU.SQRT R13, R16 ;  /* 0x00000010000d7308 */ /* 0x000e240000002000 */
[C---:B0-----:R-:W-:Y:S02]  /*0220*/  FSETP.GT.AND P0, PT, R13.reuse, 8.50705917302346158658e+37, PT ;  /* 0x7e8000000d00780b */ /* 0x041fe40003f04000 */
[----:B------:R-:W-:-:S11]  /*0230*/  FSETP.GEU.AND P1, PT, R13, 1.175494350822287508e-38, PT ;  /* 0x008000000d00780b */ /* 0x000fd60003f2e000 */
[----:B------:R-:W-:-:S04]  /*0240*/  @P0 FMUL R13, R13, 0.25 ;  /* 0x3e8000000d0d0820 */ /* 0x000fc80000400000 */
[----:B------:R-:W-:-:S06]  /*0250*/  @!P1 FMUL R13, R13, 16777216 ;  /* 0x4b8000000d0d9820 */ /* 0x000fcc0000400000 */
[----:B------:R-:W0:Y:S01]  /*0260*/  MUFU.RCP R13, R13 ;  /* 0x0000000d000d7308 */ /* 0x000e220000001000 */
[----:B------:R-:W-:Y:S01]  /*0270*/  FSEL R6, R6, 1, P0 ;  /* 0x3f80000006067808 */ /* 0x000fe20000000000 */
[----:B-----5:R-:W-:-:S04]  /*0280*/  FADD R7, R14, -R7 ;  /* 0x800000070e077221 */ /* 0x020fc80000000000 */
[----:B------:R-:W-:-:S04]  /*0290*/  @!P1 FMUL R6, R6, 16777216 ;  /* 0x4b80000006069820 */ /* 0x000fc80000400000 */
[----:B0-----:R-:W-:-:S04]  /*02a0*/  FMUL R6, R13, R6 ;  /* 0x000000060d067220 */ /* 0x001fc80000400000 */
[----:B------:R-:W-:-:S04]  /*02b0*/  FMUL R6, R7, R6 ;  /* 0x0000000607067220 */ /* 0x000fc80000400000 */
[----:B---3--:R-:W-:-:S04]  /*02c0*/  FFMA R9, R10, R6, R9 ;  /* 0x000000060a097223 */ /* 0x008fc80000000009 */
[----:B----4-:R-:W-:-:S05]  /*02d0*/  FADD R9, R12, R9 ;  /* 0x000000090c097221 */ /* 0x010fca0000000000 */
[----:B------:R-:W-:Y:S01]  /*02e0*/  STG.E desc[UR4][R2.64], R9 ;  /* 0x0000000902007986 */ /* 0x000fe2000c101904 */
[----:B------:R-:W-:Y:S05]  /*02f0*/  EXIT ;  /* 0x000000000000794d */ /* 0x000fea0003800000 */
.L_x_0:
[----:B------:R-:W-:-:S00]  /*0300*/  BRA `(.L_x_0) ;  /* 0xfffffffc00fc7947 */ /* 0x000fc0000383ffff */
[----:B------:R-:W-:-:S00]  /*0310*/  NOP ;  /* 0x0000000000007918 */ /* 0x000fc00000000000 */
        /* <DEDUP_REMOVED lines=14> */
.L_x_1:


//--------------------- .nv.global.init           --------------------------
	.section	.nv.global.init,"aw",@progbits
.nv.global.init:
	.type		_$_str,@object
	.size		_$_str,(_$_str_$_2 - _$_str)
_$_str:
        /*0000*/ 	.byte	0x5f, 0x5f, 0x43, 0x55, 0x44, 0x41, 0x5f, 0x46, 0x54, 0x5a, 0x00
	.type		_$_str_$_2,@object
	.size		_$_str_$_2,(.L_1 - _$_str_$_2)
_$_str_$_2:
        /*000b*/ 	.byte	0x5f, 0x5f, 0x43, 0x55, 0x44, 0x41, 0x5f, 0x50, 0x52, 0x45, 0x43, 0x5f, 0x53, 0x51, 0x52, 0x54
        /*001b*/ 	.byte	0x00
.L_1:


//--------------------- .nv.constant0.triton_poi_fused__native_batch_norm_legit_no_training_add_19 --------------------------
	.section	.nv.constant0.triton_poi_fused__native_batch_norm_legit_no_training_add_19,"a",@progbits
	.sectionflags	@""
	.align	4
.nv.constant0.triton_poi_fused__native_batch_norm_legit_no_training_add_19:
	.zero		588
